	.headerflags	@"EF_CUDA_TEXMODE_UNIFIED EF_CUDA_64BIT_ADDRESS EF_CUDA_ACCELERATORS EF_CUDA_SM90 EF_CUDA_VIRTUAL_SM(EF_CUDA_SM90)"
	.elftype	@"ET_EXEC"


//--------------------- .nv.info                  --------------------------
	.section	.nv.info,"",@"SHT_CUDA_INFO"
	.align	4


	//----- nvinfo : EIATTR_REGCOUNT
	.align		4
        /*0000*/ 	.byte	0x04, 0x2f
        /*0002*/ 	.short	(.L_1 - .L_0)
	.align		4
.L_0:
        /*0004*/ 	.word	index@(triton_red_fused_add_mean_25)
        /*0008*/ 	.word	0x00000022


	//----- nvinfo : EIATTR_MIN_STACK_SIZE
	.align		4
.L_1:
        /*000c*/ 	.byte	0x04, 0x12
        /*000e*/ 	.short	(.L_3 - .L_2)
	.align		4
.L_2:
        /*0010*/ 	.word	index@(triton_red_fused_add_mean_25)
        /*0014*/ 	.word	0x00000000


	//----- nvinfo : EIATTR_FRAME_SIZE
	.align		4
.L_3:
        /*0018*/ 	.byte	0x04, 0x11
        /*001a*/ 	.short	(.L_5 - .L_4)
	.align		4
.L_4:
        /*001c*/ 	.word	index@(triton_red_fused_add_mean_25)
        /*0020*/ 	.word	0x00000000


	//----- nvinfo : EIATTR_MIN_STACK_SIZE
	.align		4
.L_5:
        /*0024*/ 	.byte	0x04, 0x12
        /*0026*/ 	.short	(.L_7 - .L_6)
	.align		4
.L_6:
        /*0028*/ 	.word	index@(triton_red_fused_add_mean_25)
        /*002c*/ 	.word	0x00000000
.L_7:


//--------------------- .nv.info.triton_red_fused_add_mean_25 --------------------------
	.section	.nv.info.triton_red_fused_add_mean_25,"",@"SHT_CUDA_INFO"
	.sectionflags	@""
	.align	4


	//----- nvinfo : EIATTR_CUDA_API_VERSION
	.align		4
        /*0000*/ 	.byte	0x04, 0x37
        /*0002*/ 	.short	(.L_9 - .L_8)
.L_8:
        /*0004*/ 	.word	0x0000007c


	//----- nvinfo : EIATTR_KPARAM_INFO
	.align		4
.L_9:
        /*0008*/ 	.byte	0x04, 0x17
        /*000a*/ 	.short	(.L_11 - .L_10)
.L_10:
        /*000c*/ 	.word	0x00000000
        /*0010*/ 	.short	0x0004
        /*0012*/ 	.short	0x001c
        /*0014*/ 	.byte	0x00, 0xf0, 0x11, 0x00


	//----- nvinfo : EIATTR_KPARAM_INFO
	.align		4
.L_11:
        /*0018*/ 	.byte	0x04, 0x17
        /*001a*/ 	.short	(.L_13 - .L_12)
.L_12:
        /*001c*/ 	.word	0x00000000
        /*0020*/ 	.short	0x0003
        /*0022*/ 	.short	0x0018
        /*0024*/ 	.byte	0x00, 0xf0, 0x11, 0x00


	//----- nvinfo : EIATTR_KPARAM_INFO
	.align		4
.L_13:
        /*0028*/ 	.byte	0x04, 0x17
        /*002a*/ 	.short	(.L_15 - .L_14)
.L_14:
        /*002c*/ 	.word	0x00000000
        /*0030*/ 	.short	0x0002
        /*0032*/ 	.short	0x0010
        /*0034*/ 	.byte	0x00, 0xf4, 0x21, 0x00


	//----- nvinfo : EIATTR_KPARAM_INFO
	.align		4
.L_15:
        /*0038*/ 	.byte	0x04, 0x17
        /*003a*/ 	.short	(.L_17 - .L_16)
.L_16:
        /*003c*/ 	.word	0x00000000
        /*0040*/ 	.short	0x0001
        /*0042*/ 	.short	0x0008
        /*0044*/ 	.byte	0x00, 0xf4, 0x21, 0x00


	//----- nvinfo : EIATTR_KPARAM_INFO
	.align		4
.L_17:
        /*0048*/ 	.byte	0x04, 0x17
        /*004a*/ 	.short	(.L_19 - .L_18)
.L_18:
        /*004c*/ 	.word	0x00000000
        /*0050*/ 	.short	0x0000
        /*0052*/ 	.short	0x0000
        /*0054*/ 	.byte	0x00, 0xf4, 0x21, 0x00


	//----- nvinfo : EIATTR_SPARSE_MMA_MASK
	.align		4
.L_19:
        /*0058*/ 	.byte	0x03, 0x50
        /*005a*/ 	.short	0x0000


	//----- nvinfo : EIATTR_MAXREG_COUNT
	.align		4
        /*005c*/ 	.byte	0x03, 0x1b
        /*005e*/ 	.short	0x00ff


	//----- nvinfo : EIATTR_COOP_GROUP_MASK_REGIDS
	.align		4
        /*0060*/ 	.byte	0x04, 0x29
        /*0062*/ 	.short	(.L_21 - .L_20)


	//   ....[0]....
.L_20:
        /*0064*/ 	.word	0xffffffff


	//   ....[1]....
        /*0068*/ 	.word	0xffffffff


	//   ....[2]....
        /*006c*/ 	.word	0xffffffff


	//   ....[3]....
        /*0070*/ 	.word	0xffffffff


	//   ....[4]....
        /*0074*/ 	.word	0xffffffff


	//   ....[5]....
        /*0078*/ 	.word	0xffffffff


	//   ....[6]....
        /*007c*/ 	.word	0xffffffff


	//   ....[7]....
        /*0080*/ 	.word	0xffffffff


	//----- nvinfo : EIATTR_COOP_GROUP_INSTR_OFFSETS
	.align		4
.L_21:
        /*0084*/ 	.byte	0x04, 0x28
        /*0086*/ 	.short	(.L_23 - .L_22)


	//   ....[0]....
.L_22:
        /*0088*/ 	.word	0x00000e40


	//   ....[1]....
        /*008c*/ 	.word	0x00000e50


	//   ....[2]....
        /*0090*/ 	.word	0x00000e60


	//   ....[3]....
        /*0094*/ 	.word	0x00000e70


	//   ....[4]....
        /*0098*/ 	.word	0x00000f90


	//   ....[5]....
        /*009c*/ 	.word	0x00000fa0


	//   ....[6]....
        /*00a0*/ 	.word	0x00000fe0


	//   ....[7]....
        /*00a4*/ 	.word	0x00000ff0


	//----- nvinfo : EIATTR_EXIT_INSTR_OFFSETS
	.align		4
.L_23:
        /*00a8*/ 	.byte	0x04, 0x1c
        /*00aa*/ 	.short	(.L_25 - .L_24)


	//   ....[0]....
.L_24:
        /*00ac*/ 	.word	0x00001110


	//   ....[1]....
        /*00b0*/ 	.word	0x00001170


	//----- nvinfo : EIATTR_REQNTID
	.align		4
.L_25:
        /*00b4*/ 	.byte	0x04, 0x10
        /*00b6*/ 	.short	(.L_27 - .L_26)
.L_26:
        /*00b8*/ 	.word	0x00000080
        /*00bc*/ 	.word	0x00000001
        /*00c0*/ 	.word	0x00000001


	//----- nvinfo : EIATTR_CBANK_PARAM_SIZE
	.align		4
.L_27:
        /*00c4*/ 	.byte	0x03, 0x19
        /*00c6*/ 	.short	0x0020


	//----- nvinfo : EIATTR_PARAM_CBANK
	.align		4
        /*00c8*/ 	.byte	0x04, 0x0a
        /*00ca*/ 	.short	(.L_29 - .L_28)
	.align		4
.L_28:
        /*00cc*/ 	.word	index@(.nv.constant0.triton_red_fused_add_mean_25)
        /*00d0*/ 	.short	0x0210
        /*00d2*/ 	.short	0x0020


	//----- nvinfo : EIATTR_SW_WAR
	.align		4
.L_29:
        /*00d4*/ 	.byte	0x04, 0x36
        /*00d6*/ 	.short	(.L_31 - .L_30)
.L_30:
        /*00d8*/ 	.word	0x00000008
.L_31:


//--------------------- .nv.callgraph             --------------------------
	.section	.nv.callgraph,"",@"SHT_CUDA_CALLGRAPH"
	.align	4
	.sectionentsize	8
	.align		4
        /*0000*/ 	.word	0x00000000
	.align		4
        /*0004*/ 	.word	0xffffffff
	.align		4
        /*0008*/ 	.word	0x00000000
	.align		4
        /*000c*/ 	.word	0xfffffffe
	.align		4
        /*0010*/ 	.word	0x00000000
	.align		4
        /*0014*/ 	.word	0xfffffffd
	.align		4
        /*0018*/ 	.word	0x00000000
	.align		4
        /*001c*/ 	.word	0xfffffffc


//--------------------- .text.triton_red_fused_add_mean_25 --------------------------
	.section	.text.triton_red_fused_add_mean_25,"ax",@progbits
	.sectionflags	@"SHF_BARRIERS=1"
	.align	128
        .global         triton_red_fused_add_mean_25
        .type           triton_red_fused_add_mean_25,@function
        .size           triton_red_fused_add_mean_25,(.L_x_1 - triton_red_fused_add_mean_25)
        .other          triton_red_fused_add_mean_25,@"STO_CUDA_ENTRY STV_DEFAULT"
triton_red_fused_add_mean_25:
.text.triton_red_fused_add_mean_25:
[----:B------:R-:W0:Y:S02]  /*0000*/  LDC R1, c[0x0][0x28] ;  /* 0x00000a00ff017b82 */ /* 0x000e240000000800 */
[----:B------:R-:W1:Y:S01]  /*0010*/  S2R R21, SR_CTAID.X ;  /* 0x0000000000157919 */ /* 0x000e620000002500 */
[----:B------:R-:W2:Y:S01]  /*0020*/  LDC.64 R26, c[0x0][0x210] ;  /* 0x00008400ff1a7b82 */ /* 0x000ea20000000a00 */
[----:B------:R-:W-:Y:S01]  /*0030*/  ULDC.64 UR6, c[0x0][0x208] ;  /* 0x0000820000067ab9 */ /* 0x000fe20000000a00 */
[----:B------:R-:W3:Y:S06]  /*0040*/  S2R R0, SR_TID.X ;  /* 0x0000000000007919 */ /* 0x000eec0000002100 */
[----:B------:R-:W4:Y:S01]  /*0050*/  LDC.64 R24, c[0x0][0x218] ;  /* 0x00008600ff187b82 */ /* 0x000f220000000a00 */
[----:B-1----:R-:W-:-:S02]  /*0060*/  SHF.L.U32 R21, R21, 0x6, RZ ;  /* 0x0000000615157819 */ /* 0x002fc400000006ff */
[----:B---3--:R-:W-:Y:S02]  /*0070*/  SHF.L.U32 R20, R0, 0x2, RZ ;  /* 0x0000000200147819 */ /* 0x008fe400000006ff */
[----:B------:R-:W-:Y:S02]  /*0080*/  SHF.R.U32.HI R22, RZ, 0x4, R0 ;  /* 0x00000004ff167819 */ /* 0x000fe40000011600 */
[----:B------:R-:W-:Y:S02]  /*0090*/  LOP3.LUT R4, R21, 0x3c, R20, 0xf8, !PT ;  /* 0x0000003c15047812 */ /* 0x000fe400078ef814 */
[----:B------:R-:W-:-:S03]  /*00a0*/  SGXT.U32 R22, R22, 0x3 ;  /* 0x000000031616781a */ /* 0x000fc60000000000 */
[----:B------:R-:W-:-:S05]  /*00b0*/  IMAD.HI R5, R4, 0x2aaaaaab, RZ ;  /* 0x2aaaaaab04057827 */ /* 0x000fca00078e02ff */
[----:B------:R-:W-:-:S04]  /*00c0*/  SHF.R.U32.HI R6, RZ, 0x1f, R5 ;  /* 0x0000001fff067819 */ /* 0x000fc80000011605 */
[----:B------:R-:W-:-:S05]  /*00d0*/  LEA.HI.SX32 R5, R5, R6, 0x1a ;  /* 0x0000000605057211 */ /* 0x000fca00078fd2ff */
[----:B------:R-:W-:-:S04]  /*00e0*/  IMAD R5, R5, 0xbe80, R4 ;  /* 0x0000be8005057824 */ /* 0x000fc800078e0204 */
[----:B------:R-:W-:-:S04]  /*00f0*/  IMAD R22, R22, 0x180, R5 ;  /* 0x0000018016167824 */ /* 0x000fc800078e0205 */
[----:B--2---:R-:W-:Y:S01]  /*0100*/  IMAD.WIDE R4, R22, 0x4, R26 ;  /* 0x0000000416047825 */ /* 0x004fe200078e021a */
[----:B------:R-:W-:-:S03]  /*0110*/  IADD3 R17, R22, 0xc00, RZ ;  /* 0x00000c0016117810 */ /* 0x000fc60007ffe0ff */
[----:B----4-:R-:W-:Y:S02]  /*0120*/  IMAD.WIDE R8, R22, 0x4, R24 ;  /* 0x0000000416087825 */ /* 0x010fe400078e0218 */
[----:B------:R-:W2:Y:S02]  /*0130*/  LDG.E.EF.128 R4, desc[UR6][R4.64] ;  /* 0x0000000604047981 */ /* 0x000ea4000c0e1d00 */
[C---:B------:R-:W-:Y:S02]  /*0140*/  IMAD.WIDE R14, R17.reuse, 0x4, R26 ;  /* 0x00000004110e7825 */ /* 0x040fe400078e021a */
[----:B------:R-:W2:Y:S02]  /*0150*/  LDG.E.EF.128 R8, desc[UR6][R8.64] ;  /* 0x0000000608087981 */ /* 0x000ea4000c0e1d00 */
[----:B------:R-:W-:Y:S02]  /*0160*/  IMAD.WIDE R16, R17, 0x4, R24 ;  /* 0x0000000411107825 */ /* 0x000fe400078e0218 */
[----:B------:R-:W3:Y:S04]  /*0170*/  LDG.E.EF.128 R12, desc[UR6][R14.64] ;  /* 0x000000060e0c7981 */ /* 0x000ee8000c0e1d00 */
[----:B------:R-:W3:Y:S01]  /*0180*/  LDG.E.EF.128 R16, desc[UR6][R16.64] ;  /* 0x0000000610107981 */ /* 0x000ee2000c0e1d00 */
[----:B------:R-:W-:Y:S01]  /*0190*/  IADD3 R31, R22, 0x1800, RZ ;  /* 0x00001800161f7810 */ /* 0x000fe20007ffe0ff */
[----:B--2---:R-:W-:Y:S01]  /*01a0*/  FADD R23, R4, R8 ;  /* 0x0000000804177221 */ /* 0x004fe20000000000 */
[----:B------:R-:W-:-:S03]  /*01b0*/  FADD R28, R5, R9 ;  /* 0x00000009051c7221 */ /* 0x000fc60000000000 */
[----:B------:R-:W-:-:S04]  /*01c0*/  IMAD.WIDE R4, R31, 0x4, R26 ;  /* 0x000000041f047825 */ /* 0x000fc800078e021a */
[----:B------:R-:W-:Y:S01]  /*01d0*/  FADD R29, R6, R10 ;  /* 0x0000000a061d7221 */ /* 0x000fe20000000000 */
[----:B------:R-:W-:Y:S01]  /*01e0*/  FADD R30, R7, R11 ;  /* 0x0000000b071e7221 */ /* 0x000fe20000000000 */
[----:B------:R-:W-:-:S04]  /*01f0*/  IMAD.WIDE R8, R31, 0x4, R24 ;  /* 0x000000041f087825 */ /* 0x000fc800078e0218 */
[----:B------:R-:W-:Y:S01]  /*0200*/  FADD R28, RZ, R28 ;  /* 0x0000001cff1c7221 */ /* 0x000fe20000000000 */
[----:B---3--:R-:W-:Y:S01]  /*0210*/  FADD R13, R13, R17 ;  /* 0x000000110d0d7221 */ /* 0x008fe20000000000 */
[----:B------:R-:W-:Y:S01]  /*0220*/  FADD R12, R12, R16 ;  /* 0x000000100c0c7221 */ /* 0x000fe20000000000 */
[----:B------:R-:W2:Y:S01]  /*0230*/  LDG.E.EF.128 R4, desc[UR6][R4.64] ;  /* 0x0000000604047981 */ /* 0x000ea2000c0e1d00 */
[----:B------:R-:W-:Y:S01]  /*0240*/  FADD R23, RZ, R23 ;  /* 0x00000017ff177221 */ /* 0x000fe20000000000 */
[----:B------:R-:W-:Y:S02]  /*0250*/  IADD3 R17, R22, 0x2400, RZ ;  /* 0x0000240016117810 */ /* 0x000fe40007ffe0ff */
[----:B------:R-:W2:Y:S01]  /*0260*/  LDG.E.EF.128 R8, desc[UR6][R8.64] ;  /* 0x0000000608087981 */ /* 0x000ea2000c0e1d00 */
[----:B------:R-:W-:Y:S01]  /*0270*/  FADD R28, R28, R13 ;  /* 0x0000000d1c1c7221 */ /* 0x000fe20000000000 */
[----:B------:R-:W-:Y:S01]  /*0280*/  FADD R23, R23, R12 ;  /* 0x0000000c17177221 */ /* 0x000fe20000000000 */
[----:B------:R-:W-:-:S04]  /*0290*/  IMAD.WIDE R12, R17, 0x4, R26 ;  /* 0x00000004110c7825 */ /* 0x000fc800078e021a */
[----:B------:R-:W-:Y:S01]  /*02a0*/  FADD R14, R14, R18 ;  /* 0x000000120e0e7221 */ /* 0x000fe20000000000 */
[----:B------:R-:W-:Y:S01]  /*02b0*/  FADD R15, R15, R19 ;  /* 0x000000130f0f7221 */ /* 0x000fe20000000000 */
[----:B------:R-:W-:Y:S01]  /*02c0*/  FADD R30, RZ, R30 ;  /* 0x0000001eff1e7221 */ /* 0x000fe20000000000 */
[----:B------:R-:W-:-:S04]  /*02d0*/  IMAD.WIDE R16, R17, 0x4, R24 ;  /* 0x0000000411107825 */ /* 0x000fc800078e0218 */
[----:B------:R-:W-:Y:S01]  /*02e0*/  FADD R29, RZ, R29 ;  /* 0x0000001dff1d7221 */ /* 0x000fe20000000000 */
[----:B------:R-:W-:-:S03]  /*02f0*/  FADD R30, R30, R15 ;  /* 0x0000000f1e1e7221 */ /* 0x000fc60000000000 */
[----:B------:R-:W-:Y:S01]  /*0300*/  FADD R29, R29, R14 ;  /* 0x0000000e1d1d7221 */ /* 0x000fe20000000000 */
[----:B------:R-:W3:Y:S04]  /*0310*/  LDG.E.EF.128 R16, desc[UR6][R16.64] ;  /* 0x0000000610107981 */ /* 0x000ee8000c0e1d00 */
[----:B------:R-:W3:Y:S01]  /*0320*/  LDG.E.EF.128 R12, desc[UR6][R12.64] ;  /* 0x000000060c0c7981 */ /* 0x000ee2000c0e1d00 */
[----:B--2---:R-:W-:Y:S01]  /*0330*/  FADD R5, R5, R9 ;  /* 0x0000000905057221 */ /* 0x004fe20000000000 */
[----:B------:R-:W-:Y:S01]  /*0340*/  FADD R4, R4, R8 ;  /* 0x0000000804047221 */ /* 0x000fe20000000000 */
[----:B------:R-:W-:Y:S01]  /*0350*/  IADD3 R9, R22, 0x3000, RZ ;  /* 0x0000300016097810 */ /* 0x000fe20007ffe0ff */
[----:B------:R-:W-:Y:S01]  /*0360*/  FADD R7, R7, R11 ;  /* 0x0000000b07077221 */ /* 0x000fe20000000000 */
[----:B------:R-:W-:Y:S01]  /*0370*/  FADD R28, R28, R5 ;  /* 0x000000051c1c7221 */ /* 0x000fe20000000000 */
[----:B------:R-:W-:Y:S01]  /*0380*/  FADD R23, R23, R4 ;  /* 0x0000000417177221 */ /* 0x000fe20000000000 */
[----:B------:R-:W-:Y:S01]  /*0390*/  FADD R6, R6, R10 ;  /* 0x0000000a06067221 */ /* 0x000fe20000000000 */
[----:B------:R-:W-:-:S04]  /*03a0*/  IMAD.WIDE R4, R9, 0x4, R26 ;  /* 0x0000000409047825 */ /* 0x000fc800078e021a */
[----:B------:R-:W-:-:S04]  /*03b0*/  IMAD.WIDE R8, R9, 0x4, R24 ;  /* 0x0000000409087825 */ /* 0x000fc800078e0218 */
[----:B------:R-:W-:Y:S01]  /*03c0*/  FADD R30, R30, R7 ;  /* 0x000000071e1e7221 */ /* 0x000fe20000000000 */
[----:B------:R-:W-:Y:S02]  /*03d0*/  FADD R29, R29, R6 ;  /* 0x000000061d1d7221 */ /* 0x000fe40000000000 */
[----:B------:R-:W2:Y:S01]  /*03e0*/  LDG.E.EF.128 R4, desc[UR6][R4.64] ;  /* 0x0000000604047981 */ /* 0x000ea2000c0e1d00 */
[----:B---3--:R-:W-:Y:S01]  /*03f0*/  FADD R13, R13, R17 ;  /* 0x000000110d0d7221 */ /* 0x008fe20000000000 */
[----:B------:R-:W-:Y:S02]  /*0400*/  FADD R12, R12, R16 ;  /* 0x000000100c0c7221 */ /* 0x000fe40000000000 */
[----:B------:R-:W2:Y:S01]  /*0410*/  LDG.E.EF.128 R8, desc[UR6][R8.64] ;  /* 0x0000000608087981 */ /* 0x000ea2000c0e1d00 */
        /* <DEDUP_REMOVED lines=9> */
[----:B------:R-:W3:Y:S04]  /*04b0*/  LDG.E.EF.128 R12, desc[UR6][R12.64] ;  /* 0x000000060c0c7981 */ /* 0x000ee8000c0e1d00 */
[----:B------:R-:W3:Y:S01]  /*04c0*/  LDG.E.EF.128 R16, desc[UR6][R16.64] ;  /* 0x0000000610107981 */ /* 0x000ee2000c0e1d00 */
[----:B--2---:R-:W-:Y:S01]  /*04d0*/  FADD R5, R5, R9 ;  /* 0x0000000905057221 */ /* 0x004fe20000000000 */
[----:B------:R-:W-:Y:S01]  /*04e0*/  FADD R4, R4, R8 ;  /* 0x0000000804047221 */ /* 0x000fe20000000000 */
[----:B------:R-:W-:-:S02]  /*04f0*/  IADD3 R9, R22, 0x4800, RZ ;  /* 0x0000480016097810 */ /* 0x000fc40007ffe0ff */
[----:B------:R-:W-:Y:S01]  /*0500*/  FADD R28, R28, R5 ;  /* 0x000000051c1c7221 */ /* 0x000fe20000000000 */
[----:B------:R-:W-:Y:S01]  /*0510*/  FADD R23, R23, R4 ;  /* 0x0000000417177221 */ /* 0x000fe20000000000 */
[----:B------:R-:W-:Y:S01]  /*0520*/  FADD R7, R7, R11 ;  /* 0x0000000b07077221 */ /* 0x000fe20000000000 */
[----:B------:R-:W-:-:S04]  /*0530*/  IMAD.WIDE R4, R9, 0x4, R26 ;  /* 0x0000000409047825 */ /* 0x000fc800078e021a */
[----:B------:R-:W-:Y:S01]  /*0540*/  FADD R6, R6, R10 ;  /* 0x0000000a06067221 */ /* 0x000fe20000000000 */
[----:B------:R-:W-:-:S04]  /*0550*/  IMAD.WIDE R8, R9, 0x4, R24 ;  /* 0x0000000409087825 */ /* 0x000fc800078e0218 */
[----:B------:R-:W-:Y:S01]  /*0560*/  FADD R30, R30, R7 ;  /* 0x000000071e1e7221 */ /* 0x000fe20000000000 */
[----:B------:R-:W-:Y:S02]  /*0570*/  FADD R29, R29, R6 ;  /* 0x000000061d1d7221 */ /* 0x000fe40000000000 */
[----:B------:R-:W2:Y:S01]  /*0580*/  LDG.E.EF.128 R4, desc[UR6][R4.64] ;  /* 0x0000000604047981 */ /* 0x000ea2000c0e1d00 */
[----:B---3--:R-:W-:-:S03]  /*0590*/  FADD R15, R15, R19 ;  /* 0x000000130f0f7221 */ /* 0x008fc60000000000 */
[----:B------:R-:W2:Y:S01]  /*05a0*/  LDG.E.EF.128 R8, desc[UR6][R8.64] ;  /* 0x0000000608087981 */ /* 0x000ea2000c0e1d00 */
[----:B------:R-:W-:Y:S01]  /*05b0*/  FADD R12, R12, R16 ;  /* 0x000000100c0c7221 */ /* 0x000fe20000000000 */
[----:B------:R-:W-:Y:S01]  /*05c0*/  FADD R13, R13, R17 ;  /* 0x000000110d0d7221 */ /* 0x000fe20000000000 */
[----:B------:R-:W-:Y:S01]  /*05d0*/  FADD R30, R30, R15 ;  /* 0x0000000f1e1e7221 */ /* 0x000fe20000000000 */
[----:B------:R-:W-:Y:S01]  /*05e0*/  IADD3 R15, R22, 0x5400, RZ ;  /* 0x00005400160f7810 */ /* 0x000fe20007ffe0ff */
[----:B------:R-:W-:Y:S01]  /*05f0*/  FADD R23, R23, R12 ;  /* 0x0000000c17177221 */ /* 0x000fe20000000000 */
[----:B------:R-:W-:Y:S01]  /*0600*/  FADD R28, R28, R13 ;  /* 0x0000000d1c1c7221 */ /* 0x000fe20000000000 */
[----:B------:R-:W-:Y:S02]  /*0610*/  FADD R14, R14, R18 ;  /* 0x000000120e0e7221 */ /* 0x000fe40000000000 */
[----:B------:R-:W-:-:S04]  /*0620*/  IMAD.WIDE R16, R15, 0x4, R26 ;  /* 0x000000040f107825 */ /* 0x000fc800078e021a */
[----:B------:R-:W-:-:S04]  /*0630*/  IMAD.WIDE R12, R15, 0x4, R24 ;  /* 0x000000040f0c7825 */ /* 0x000fc800078e0218 */
[----:B------:R-:W-:Y:S01]  /*0640*/  FADD R29, R29, R14 ;  /* 0x0000000e1d1d7221 */ /* 0x000fe20000000000 */
[----:B------:R-:W3:Y:S04]  /*0650*/  LDG.E.EF.128 R16, desc[UR6][R16.64] ;  /* 0x0000000610107981 */ /* 0x000ee8000c0e1d00 */
[----:B------:R-:W3:Y:S01]  /*0660*/  LDG.E.EF.128 R12, desc[UR6][R12.64] ;  /* 0x000000060c0c7981 */ /* 0x000ee2000c0e1d00 */
[----:B--2---:R-:W-:Y:S01]  /*0670*/  FADD R7, R7, R11 ;  /* 0x0000000b07077221 */ /* 0x004fe20000000000 */
[----:B------:R-:W-:Y:S01]  /*0680*/  FADD R4, R4, R8 ;  /* 0x0000000804047221 */ /* 0x000fe20000000000 */
[----:B------:R-:W-:Y:S02]  /*0690*/  FADD R5, R5, R9 ;  /* 0x0000000905057221 */ /* 0x000fe40000000000 */
[----:B------:R-:W-:Y:S01]  /*06a0*/  FADD R30, R30, R7 ;  /* 0x000000071e1e7221 */ /* 0x000fe20000000000 */
[----:B------:R-:W-:Y:S01]  /*06b0*/  IADD3 R7, R22, 0x6000, RZ ;  /* 0x0000600016077810 */ /* 0x000fe20007ffe0ff */
[----:B------:R-:W-:Y:S01]  /*06c0*/  FADD R28, R28, R5 ;  /* 0x000000051c1c7221 */ /* 0x000fe20000000000 */
[----:B------:R-:W-:Y:S01]  /*06d0*/  FADD R23, R23, R4 ;  /* 0x0000000417177221 */ /* 0x000fe20000000000 */
[----:B------:R-:W-:-:S02]  /*06e0*/  FADD R6, R6, R10 ;  /* 0x0000000a06067221 */ /* 0x000fc40000000000 */
[----:B------:R-:W-:-:S04]  /*06f0*/  IMAD.WIDE R8, R7, 0x4, R26 ;  /* 0x0000000407087825 */ /* 0x000fc800078e021a */
[----:B------:R-:W-:-:S04]  /*0700*/  IMAD.WIDE R4, R7, 0x4, R24 ;  /* 0x0000000407047825 */ /* 0x000fc800078e0218 */
[----:B------:R-:W-:Y:S01]  /*0710*/  FADD R29, R29, R6 ;  /* 0x000000061d1d7221 */ /* 0x000fe20000000000 */
        /* <DEDUP_REMOVED lines=56> */
[----:B------:R-:W-:Y:S01]  /*0aa0*/  IADD3 R17, R22, 0x9c00, RZ ;  /* 0x00009c0016117810 */ /* 0x000fe20007ffe0ff */
[----:B------:R-:W-:Y:S02]  /*0ab0*/  FADD R28, R28, R13 ;  /* 0x0000000d1c1c7221 */ /* 0x000fe40000000000 */
[----:B------:R-:W-:Y:S01]  /*0ac0*/  FADD R23, R23, R12 ;  /* 0x0000000c17177221 */ /* 0x000fe20000000000 */
[----:B------:R-:W-:Y:S01]  /*0ad0*/  FADD R15, R19, R15 ;  /* 0x0000000f130f7221 */ /* 0x000fe20000000000 */
[----:B------:R-:W-:-:S04]  /*0ae0*/  IMAD.WIDE R12, R17, 0x4, R26 ;  /* 0x00000004110c7825 */ /* 0x000fc800078e021a */
[----:B------:R-:W-:Y:S01]  /*0af0*/  FADD R14, R18, R14 ;  /* 0x0000000e120e7221 */ /* 0x000fe20000000000 */
[----:B------:R-:W-:-:S04]  /*0b00*/  IMAD.WIDE R16, R17, 0x4, R24 ;  /* 0x0000000411107825 */ /* 0x000fc800078e0218 */
[----:B------:R-:W-:Y:S01]  /*0b10*/  FADD R30, R30, R15 ;  /* 0x0000000f1e1e7221 */ /* 0x000fe20000000000 */
[----:B------:R-:W-:Y:S02]  /*0b20*/  FADD R29, R29, R14 ;  /* 0x0000000e1d1d7221 */ /* 0x000fe40000000000 */
        /* <DEDUP_REMOVED lines=8> */
[----:B------:R-:W-:Y:S01]  /*0bb0*/  IADD3 R6, R22, 0xb400, RZ ;  /* 0x0000b40016067810 */ /* 0x000fe20007ffe0ff */
[----:B------:R-:W-:Y:S01]  /*0bc0*/  FADD R28, R28, R9 ;  /* 0x000000091c1c7221 */ /* 0x000fe20000000000 */
[----:B------:R-:W-:-:S04]  /*0bd0*/  IMAD.WIDE R10, R5, 0x4, R26 ;  /* 0x00000004050a7825 */ /* 0x000fc800078e021a */
[----:B------:R-:W-:-:S04]  /*0be0*/  IMAD.WIDE R8, R5, 0x4, R24 ;  /* 0x0000000405087825 */ /* 0x000fc800078e0218 */
[----:B------:R-:W-:Y:S01]  /*0bf0*/  FADD R30, R30, R7 ;  /* 0x000000071e1e7221 */ /* 0x000fe20000000000 */
[----:B------:R-:W-:Y:S01]  /*0c00*/  FADD R22, R23, R4 ;  /* 0x0000000417167221 */ /* 0x000fe20000000000 */
[----:B------:R-:W-:-:S04]  /*0c10*/  IMAD.WIDE R26, R6, 0x4, R26 ;  /* 0x00000004061a7825 */ /* 0x000fc800078e021a */
[----:B------:R-:W-:-:S04]  /*0c20*/  IMAD.WIDE R24, R6, 0x4, R24 ;  /* 0x0000000406187825 */ /* 0x000fc800078e0218 */
[----:B---3--:R-:W-:Y:S01]  /*0c30*/  FADD R13, R13, R17 ;  /* 0x000000110d0d7221 */ /* 0x008fe20000000000 */
[----:B------:R-:W2:Y:S01]  /*0c40*/  LDG.E.EF.128 R4, desc[UR6][R10.64] ;  /* 0x000000060a047981 */ /* 0x000ea2000c0e1d00 */
[----:B------:R-:W-:Y:S01]  /*0c50*/  FADD R14, R14, R18 ;  /* 0x000000120e0e7221 */ /* 0x000fe20000000000 */
[----:B------:R-:W-:Y:S01]  /*0c60*/  FADD R15, R15, R19 ;  /* 0x000000130f0f7221 */ /* 0x000fe20000000000 */
[----:B------:R-:W-:Y:S01]  /*0c70*/  FADD R23, R12, R16 ;  /* 0x000000100c177221 */ /* 0x000fe20000000000 */
[----:B------:R-:W-:Y:S01]  /*0c80*/  FADD R28, R28, R13 ;  /* 0x0000000d1c1c7221 */ /* 0x000fe20000000000 */
[----:B------:R-:W-:Y:S01]  /*0c90*/  FADD R29, R29, R14 ;  /* 0x0000000e1d1d7221 */ /* 0x000fe20000000000 */
[----:B------:R-:W2:Y:S01]  /*0ca0*/  LDG.E.EF.128 R8, desc[UR6][R8.64] ;  /* 0x0000000608087981 */ /* 0x000ea2000c0e1d00 */
[----:B------:R-:W-:-:S03]  /*0cb0*/  FADD R30, R30, R15 ;  /* 0x0000000f1e1e7221 */ /* 0x000fc60000000000 */
[----:B------:R-:W3:Y:S04]  /*0cc0*/  LDG.E.EF.128 R12, desc[UR6][R26.64] ;  /* 0x000000061a0c7981 */ /* 0x000ee8000c0e1d00 */
[----:B------:R-:W3:Y:S01]  /*0cd0*/  LDG.E.EF.128 R16, desc[UR6][R24.64] ;  /* 0x0000000618107981 */ /* 0x000ee2000c0e1d00 */
[----:B------:R-:W-:Y:S01]  /*0ce0*/  FADD R22, R22, R23 ;  /* 0x0000001716167221 */ /* 0x000fe20000000000 */
[----:B------:R-:W1:Y:S01]  /*0cf0*/  S2UR UR5, SR_CgaCtaId ;  /* 0x00000000000579c3 */ /* 0x000e620000008800 */
[----:B------:R-:W-:Y:S01]  /*0d00*/  UMOV UR4, 0x400 ;  /* 0x0000040000047882 */ /* 0x000fe20000000000 */
[C---:B------:R-:W-:Y:S01]  /*0d10*/  LOP3.LUT P0, RZ, R0.reuse, 0x10, RZ, 0xc0, !PT ;  /* 0x0000001000ff7812 */ /* 0x040fe2000780c0ff */
[----:B-1----:R-:W-:Y:S01]  /*0d20*/  UPRMT UR4, UR5, 0x654, UR4 ;  /* 0x0000065405047896 */ /* 0x002fe20008000004 */
[----:B------:R-:W-:Y:S01]  /*0d30*/  ISETP.GE.AND P1, PT, R0, 0x100, PT ;  /* 0x000001000000780c */ /* 0x000fe20003f26270 */
[----:B--2---:R-:W-:Y:S01]  /*0d40*/  FADD R23, R7, R11 ;  /* 0x0000000b07177221 */ /* 0x004fe20000000000 */
[----:B------:R-:W-:Y:S01]  /*0d50*/  FADD R7, R5, R9 ;  /* 0x0000000905077221 */ /* 0x000fe20000000000 */
[----:B------:R-:W-:Y:S01]  /*0d60*/  FADD R6, R6, R10 ;  /* 0x0000000a06067221 */ /* 0x000fe20000000000 */
[----:B------:R-:W-:Y:S01]  /*0d70*/  FADD R5, R4, R8 ;  /* 0x0000000804057221 */ /* 0x000fe20000000000 */
[----:B------:R-:W-:Y:S01]  /*0d80*/  FADD R30, R30, R23 ;  /* 0x000000171e1e7221 */ /* 0x000fe20000000000 */
[----:B------:R-:W-:Y:S01]  /*0d90*/  FADD R28, R28, R7 ;  /* 0x000000071c1c7221 */ /* 0x000fe20000000000 */
[----:B------:R-:W-:Y:S01]  /*0da0*/  FADD R29, R29, R6 ;  /* 0x000000061d1d7221 */ /* 0x000fe20000000000 */
[----:B------:R-:W-:Y:S01]  /*0db0*/  FADD R5, R22, R5 ;  /* 0x0000000516057221 */ /* 0x000fe20000000000 */
[----:B---3--:R-:W-:Y:S01]  /*0dc0*/  FADD R12, R12, R16 ;  /* 0x000000100c0c7221 */ /* 0x008fe20000000000 */
[----:B------:R-:W-:Y:S01]  /*0dd0*/  FADD R13, R13, R17 ;  /* 0x000000110d0d7221 */ /* 0x000fe20000000000 */
[----:B------:R-:W-:Y:S01]  /*0de0*/  FADD R14, R14, R18 ;  /* 0x000000120e0e7221 */ /* 0x000fe20000000000 */
[----:B------:R-:W-:Y:S01]  /*0df0*/  FADD R15, R15, R19 ;  /* 0x000000130f0f7221 */ /* 0x000fe20000000000 */
[----:B------:R-:W-:Y:S01]  /*0e00*/  FADD R12, R12, R5 ;  /* 0x000000050c0c7221 */ /* 0x000fe20000000000 */
[----:B------:R-:W-:Y:S01]  /*0e10*/  FADD R13, R13, R28 ;  /* 0x0000001c0d0d7221 */ /* 0x000fe20000000000 */
[----:B------:R-:W-:Y:S01]  /*0e20*/  FADD R14, R14, R29 ;  /* 0x0000001d0e0e7221 */ /* 0x000fe20000000000 */
[----:B------:R-:W-:-:S02]  /*0e30*/  FADD R15, R15, R30 ;  /* 0x0000001e0f0f7221 */ /* 0x000fc40000000000 */
[----:B------:R-:W1:Y:S04]  /*0e40*/  SHFL.BFLY PT, R7, R12, 0x10, 0x1f ;  /* 0x0e001f000c077f89 */ /* 0x000e6800000e0000 */
[----:B------:R-:W2:Y:S04]  /*0e50*/  SHFL.BFLY PT, R6, R13, 0x10, 0x1f ;  /* 0x0e001f000d067f89 */ /* 0x000ea800000e0000 */
[----:B------:R-:W3:Y:S04]  /*0e60*/  SHFL.BFLY PT, R9, R14, 0x10, 0x1f ;  /* 0x0e001f000e097f89 */ /* 0x000ee800000e0000 */
[----:B------:R-:W4:Y:S01]  /*0e70*/  SHFL.BFLY PT, R8, R15, 0x10, 0x1f ;  /* 0x0e001f000f087f89 */ /* 0x000f2200000e0000 */
[----:B------:R-:W-:-:S02]  /*0e80*/  SHF.R.U32.HI R11, RZ, 0x5, R0 ;  /* 0x00000005ff0b7819 */ /* 0x000fc40000011600 */
[----:B------:R-:W-:Y:S02]  /*0e90*/  LOP3.LUT R5, R20, 0x3c, RZ, 0xc0, !PT ;  /* 0x0000003c14057812 */ /* 0x000fe400078ec0ff */
[----:B------:R-:W-:Y:S02]  /*0ea0*/  SGXT.U32 R11, R11, 0x2 ;  /* 0x000000020b0b781a */ /* 0x000fe40000000000 */
[----:B------:R-:W-:-:S04]  /*0eb0*/  SHF.L.U32 R4, R5, 0x2, RZ ;  /* 0x0000000205047819 */ /* 0x000fc800000006ff */
[----:B------:R-:W-:Y:S01]  /*0ec0*/  LOP3.LUT R11, R4, R11, RZ, 0xfc, !PT ;  /* 0x0000000b040b7212 */ /* 0x000fe200078efcff */
[----:B-1----:R-:W-:-:S03]  /*0ed0*/  FADD R7, R12, R7 ;  /* 0x000000070c077221 */ /* 0x002fc60000000000 */
[----:B------:R-:W-:Y:S01]  /*0ee0*/  LEA R11, R11, UR4, 0x2 ;  /* 0x000000040b0b7c11 */ /* 0x000fe2000f8e10ff */
[----:B--2---:R-:W-:Y:S01]  /*0ef0*/  FADD R6, R13, R6 ;  /* 0x000000060d067221 */ /* 0x004fe20000000000 */
[----:B---3--:R-:W-:Y:S01]  /*0f00*/  FADD R9, R14, R9 ;  /* 0x000000090e097221 */ /* 0x008fe20000000000 */
[----:B----4-:R-:W-:Y:S02]  /*0f10*/  FADD R8, R15, R8 ;  /* 0x000000080f087221 */ /* 0x010fe40000000000 */
[----:B------:R-:W-:Y:S04]  /*0f20*/  @!P0 STS [R11], R7 ;  /* 0x000000070b008388 */ /* 0x000fe80000000800 */
[----:B------:R-:W-:Y:S04]  /*0f30*/  @!P0 STS [R11+0x10], R6 ;  /* 0x000010060b008388 */ /* 0x000fe80000000800 */
[----:B------:R-:W-:Y:S04]  /*0f40*/  @!P0 STS [R11+0x20], R9 ;  /* 0x000020090b008388 */ /* 0x000fe80000000800 */
[----:B------:R-:W-:Y:S01]  /*0f50*/  @!P0 STS [R11+0x30], R8 ;  /* 0x000030080b008388 */ /* 0x000fe20000000800 */
[----:B------:R-:W-:Y:S06]  /*0f60*/  BAR.SYNC.DEFER_BLOCKING 0x0 ;  /* 0x0000000000007b1d */ /* 0x000fec0000010000 */
[----:B------:R-:W1:Y:S04]  /*0f70*/  @!P1 LDS R3, [R20+UR4] ;  /* 0x0000000414039984 */ /* 0x000e680008000800 */
[----:B------:R-:W2:Y:S04]  /*0f80*/  @!P1 LDS R2, [R20+UR4+0x200] ;  /* 0x0002000414029984 */ /* 0x000ea80008000800 */
[----:B-1----:R-:W1:Y:S04]  /*0f90*/  SHFL.BFLY PT, R10, R3, 0x2, 0x1f ;  /* 0x0c401f00030a7f89 */ /* 0x002e6800000e0000 */
[----:B--2---:R-:W2:Y:S01]  /*0fa0*/  SHFL.BFLY PT, R13, R2, 0x2, 0x1f ;  /* 0x0c401f00020d7f89 */ /* 0x004ea200000e0000 */
[----:B------:R-:W-:Y:S01]  /*0fb0*/  LOP3.LUT P0, RZ, R0, 0x3, RZ, 0xc0, !PT ;  /* 0x0000000300ff7812 */ /* 0x000fe2000780c0ff */
[----:B-1----:R-:W-:Y:S01]  /*0fc0*/  FADD R10, R3, R10 ;  /* 0x0000000a030a7221 */ /* 0x002fe20000000000 */
[----:B--2---:R-:W-:-:S04]  /*0fd0*/  FADD R13, R2, R13 ;  /* 0x0000000d020d7221 */ /* 0x004fc80000000000 */
[----:B------:R-:W1:Y:S04]  /*0fe0*/  SHFL.BFLY PT, R7, R10, 0x1, 0x1f ;  /* 0x0c201f000a077f89 */ /* 0x000e6800000e0000 */
[----:B------:R-:W2:Y:S01]  /*0ff0*/  SHFL.BFLY PT, R6, R13, 0x1, 0x1f ;  /* 0x0c201f000d067f89 */ /* 0x000ea200000e0000 */
[----:B------:R-:W-:Y:S01]  /*1000*/  ISETP.LT.AND P0, PT, R0, 0x100, !P0 ;  /* 0x000001000000780c */ /* 0x000fe20004701270 */
[----:B-1----:R-:W-:Y:S01]  /*1010*/  FADD R7, R10, R7 ;  /* 0x000000070a077221 */ /* 0x002fe20000000000 */
[----:B--2---:R-:W-:-:S11]  /*1020*/  FADD R15, R13, R6 ;  /* 0x000000060d0f7221 */ /* 0x004fd60000000000 */
[----:B------:R-:W-:Y:S04]  /*1030*/  @P0 STS [R20+UR4], R7 ;  /* 0x0000000714000988 */ /* 0x000fe80008000804 */
[----:B------:R-:W-:Y:S01]  /*1040*/  @P0 STS [R20+UR4+0x200], R15 ;  /* 0x0002000f14000988 */ /* 0x000fe20008000804 */
[----:B------:R-:W-:Y:S01]  /*1050*/  LEA R5, R5, UR4, 0x4 ;  /* 0x0000000405057c11 */ /* 0x000fe2000f8e20ff */
[----:B------:R-:W-:Y:S06]  /*1060*/  BAR.SYNC.DEFER_BLOCKING 0x0 ;  /* 0x0000000000007b1d */ /* 0x000fec0000010000 */
[----:B------:R-:W-:Y:S04]  /*1070*/  LDS R8, [R5] ;  /* 0x0000000005087984 */ /* 0x000fe80000000800 */
[----:B------:R-:W-:Y:S04]  /*1080*/  LDS R9, [R5+0x10] ;  /* 0x0000100005097984 */ /* 0x000fe80000000800 */
[----:B------:R-:W-:Y:S04]  /*1090*/  LDS R10, [R5+0x20] ;  /* 0x00002000050a7984 */ /* 0x000fe80000000800 */
[----:B------:R-:W1:Y:S01]  /*10a0*/  LDS R11, [R5+0x30] ;  /* 0x00003000050b7984 */ /* 0x000e620000000800 */
[----:B------:R-:W-:Y:S01]  /*10b0*/  BAR.SYNC.DEFER_BLOCKING 0x0 ;  /* 0x0000000000007b1d */ /* 0x000fe20000010000 */
[----:B------:R-:W-:-:S02]  /*10c0*/  LOP3.LUT P0, RZ, R0, 0x40, RZ, 0xc0, !PT ;  /* 0x0000004000ff7812 */ /* 0x000fc4000780c0ff */
[----:B------:R-:W-:-:S04]  /*10d0*/  LOP3.LUT R2, R0, 0x3f, RZ, 0xc0, !PT ;  /* 0x0000003f00027812 */ /* 0x000fc800078ec0ff */
[----:B------:R-:W-:Y:S01]  /*10e0*/  LEA R6, R2, UR4, 0x2 ;  /* 0x0000000402067c11 */ /* 0x000fe2000f8e10ff */
[----:B-1----:R1:W-:Y:S01]  /*10f0*/  STS.128 [R4+UR4], R8 ;  /* 0x0000000804007988 */ /* 0x0023e20008000c04 */
[----:B------:R-:W-:Y:S06]  /*1100*/  BAR.SYNC.DEFER_BLOCKING 0x0 ;  /* 0x0000000000007b1d */ /* 0x000fec0000010000 */
[----:B-1----:R-:W-:Y:S05]  /*1110*/  @P0 EXIT ;  /* 0x000000000000094d */ /* 0x002fea0003800000 */
[----:B------:R-:W0:Y:S01]  /*1120*/  LDS R5, [R6] ;  /* 0x0000000006057984 */ /* 0x000e220000000800 */
[----:B------:R-:W1:Y:S01]  /*1130*/  LDC.64 R2, c[0x0][0x220] ;  /* 0x00008800ff027b82 */ /* 0x000e620000000a00 */
[----:B------:R-:W-:-:S05]  /*1140*/  LOP3.LUT R21, R21, 0x3f, R0, 0xf8, !PT ;  /* 0x0000003f15157812 */ /* 0x000fca00078ef800 */
[----:B-1----:R-:W-:-:S05]  /*1150*/  IMAD.WIDE R2, R21, 0x4, R2 ;  /* 0x0000000415027825 */ /* 0x002fca00078e0202 */
[----:B0-----:R-:W-:Y:S01]  /*1160*/  STG.E desc[UR6][R2.64], R5 ;  /* 0x0000000502007986 */ /* 0x001fe2000c101906 */
[----:B------:R-:W-:Y:S05]  /*1170*/  EXIT ;  /* 0x000000000000794d */ /* 0x000fea0003800000 */
.L_x_0:
[----:B------:R-:W-:-:S00]  /*1180*/  BRA `(.L_x_0) ;  /* 0xfffffffc00fc7947 */ /* 0x000fc0000383ffff */
[----:B------:R-:W-:-:S00]  /*1190*/  NOP ;  /* 0x0000000000007918 */ /* 0x000fc00000000000 */
        /* <DEDUP_REMOVED lines=14> */
.L_x_1:


//--------------------- .nv.shared.triton_red_fused_add_mean_25 --------------------------
	.section	.nv.shared.triton_red_fused_add_mean_25,"aw",@nobits
	.sectionflags	@""
	.align	16
	.zero		1024


//--------------------- .nv.constant0.triton_red_fused_add_mean_25 --------------------------
	.section	.nv.constant0.triton_red_fused_add_mean_25,"a",@progbits
	.sectionflags	@""
	.align	4
.nv.constant0.triton_red_fused_add_mean_25:
	.zero		560
